//
// Generated by NVIDIA NVVM Compiler
//
// Compiler Build ID: CL-36424714
// Cuda compilation tools, release 13.0, V13.0.88
// Based on NVVM 20.0.0
//

.version 9.0
.target sm_100
.address_size 64

	// .globl	default_function_kernel

.visible .entry default_function_kernel(
	.param .u64 .ptr .align 1 default_function_kernel_param_0,
	.param .u64 .ptr .align 1 default_function_kernel_param_1
)
.maxntid 21
{
	.reg .pred 	%p<4>;
	.reg .b16 	%rs<7>;
	.reg .b32 	%r<19>;
	.reg .b32 	%f<2>;
	.reg .b64 	%rd<9>;

	ld.param.u64 	%rd1, [default_function_kernel_param_0];
	ld.param.u64 	%rd2, [default_function_kernel_param_1];
	cvta.to.global.u64 	%rd3, %rd2;
	cvta.to.global.u64 	%rd4, %rd1;
	mov.u32 	%r1, %ctaid.x;
	shr.u32 	%r2, %r1, 2;
	mov.u32 	%r3, %tid.x;
	cvt.u16.u32 	%rs1, %r3;
	mul.lo.s16 	%rs2, %rs1, 86;
	shr.u16 	%rs3, %rs2, 8;
	cvt.u32.u16 	%r4, %rs3;
	mul.wide.u16 	%r5, %rs3, 12;
	mad.lo.s32 	%r6, %r2, 84, %r5;
	and.b32  	%r7, %r1, 3;
	mad.lo.s32 	%r8, %r7, 7, %r4;
	setp.gt.u32 	%p1, %r8, 13;
	selp.b32 	%r9, 6, 0, %p1;
	mul.lo.s16 	%rs4, %rs3, 3;
	sub.s16 	%rs5, %rs1, %rs4;
	shl.b16 	%rs6, %rs5, 1;
	cvt.u32.u16 	%r10, %rs6;
	and.b32  	%r11, %r10, 254;
	add.s32 	%r12, %r8, -14;
	setp.lt.u32 	%p2, %r8, 14;
	selp.b32 	%r13, %r8, %r12, %p2;
	setp.gt.u32 	%p3, %r13, 6;
	selp.u32 	%r14, 1, 0, %p3;
	add.s32 	%r15, %r6, %r11;
	add.s32 	%r16, %r15, %r9;
	or.b32  	%r17, %r16, %r14;
	mul.wide.u32 	%rd5, %r17, 4;
	add.s64 	%rd6, %rd4, %rd5;
	ld.global.nc.f32 	%f1, [%rd6];
	mad.lo.s32 	%r18, %r1, 21, %r3;
	mul.wide.u32 	%rd7, %r18, 4;
	add.s64 	%rd8, %rd3, %rd7;
	st.global.f32 	[%rd8], %f1;
	ret;

}


// ===== COMPILED SASS (sm_100) =====

	.target	sm_100

	.elftype	@"ET_EXEC"


//--------------------- .note.nv.tkinfo           --------------------------
	.section	.note.nv.tkinfo,"",@"SHT_NOTE"
	.sectionflags	@"SHF_NOTE_NV_TKINFO"
	.tkinfo
        /*0018*/ 	.word	0x00000002
        /*0030*/ 	.string	""
        /*0030*/ 	.string	"ptxas"
        /*0030*/ 	.string	"Cuda compilation tools, release 13.0, V13.0.88"
        /*0030*/ 	.string	"Build cuda_13.0.r13.0/compiler.36424714_0"
        /*0030*/ 	.string	"-arch sm_100 -m 64 "



//--------------------- .note.nv.cuinfo           --------------------------
	.section	.note.nv.cuinfo,"",@"SHT_NOTE"
	.sectionflags	@"SHF_NOTE_NV_CUINFO"
        /*0018*/ 	.short	0x0002
        /*001a*/ 	.short	0x0064
        /*001c*/ 	.short	0x0082
	.zero		2


//--------------------- .nv.info                  --------------------------
	.section	.nv.info,"",@"SHT_CUDA_INFO"
	.align	4


	//----- nvinfo : EIATTR_REGCOUNT
	.align		4
        /*0000*/ 	.byte	0x04, 0x2f
        /*0002*/ 	.short	(.L_1 - .L_0)
	.align		4
.L_0:
        /*0004*/ 	.word	index@(default_function_kernel)
        /*0008*/ 	.word	0x0000000c


	//----- nvinfo : EIATTR_FRAME_SIZE
	.align		4
.L_1:
        /*000c*/ 	.byte	0x04, 0x11
        /*000e*/ 	.short	(.L_3 - .L_2)
	.align		4
.L_2:
        /*0010*/ 	.word	index@(default_function_kernel)
        /*0014*/ 	.word	0x00000000


	//----- nvinfo : EIATTR_MIN_STACK_SIZE
	.align		4
.L_3:
        /*0018*/ 	.byte	0x04, 0x12
        /*001a*/ 	.short	(.L_5 - .L_4)
	.align		4
.L_4:
        /*001c*/ 	.word	index@(default_function_kernel)
        /*0020*/ 	.word	0x00000000
.L_5:


//--------------------- .nv.compat                --------------------------
	.section	.nv.compat,"",@"SHT_CUDA_COMPAT_INFO"
	.align	4
        /*0000*/ 	.byte	0x02, 0x09, 0x00, 0x00, 0x02, 0x02, 0x01, 0x00, 0x02, 0x05, 0x05, 0x00, 0x03, 0x07, 0x01, 0x01
        /*0010*/ 	.byte	0x02, 0x03, 0x00, 0x00, 0x02, 0x06, 0x01, 0x00, 0x04, 0x0b, 0x08, 0x00, 0x09, 0x00, 0x00, 0x00
        /*0020*/ 	.byte	0x00, 0x00, 0x00, 0x00


//--------------------- .nv.info.default_function_kernel --------------------------
	.section	.nv.info.default_function_kernel,"",@"SHT_CUDA_INFO"
	.sectionflags	@""
	.align	4


	//----- nvinfo : EIATTR_CUDA_API_VERSION
	.align		4
        /*0000*/ 	.byte	0x04, 0x37
        /*0002*/ 	.short	(.L_7 - .L_6)
.L_6:
        /*0004*/ 	.word	0x00000082


	//----- nvinfo : EIATTR_KPARAM_INFO
	.align		4
.L_7:
        /*0008*/ 	.byte	0x04, 0x17
        /*000a*/ 	.short	(.L_9 - .L_8)
.L_8:
        /*000c*/ 	.word	0x00000000
        /*0010*/ 	.short	0x0001
        /*0012*/ 	.short	0x0008
        /*0014*/ 	.byte	0x00, 0xf5, 0x21, 0x00


	//----- nvinfo : EIATTR_KPARAM_INFO
	.align		4
.L_9:
        /*0018*/ 	.byte	0x04, 0x17
        /*001a*/ 	.short	(.L_11 - .L_10)
.L_10:
        /*001c*/ 	.word	0x00000000
        /*0020*/ 	.short	0x0000
        /*0022*/ 	.short	0x0000
        /*0024*/ 	.byte	0x00, 0xf5, 0x21, 0x00


	//----- nvinfo : EIATTR_SPARSE_MMA_MASK
	.align		4
.L_11:
        /*0028*/ 	.byte	0x03, 0x50
        /*002a*/ 	.short	0x0000


	//----- nvinfo : EIATTR_MAXREG_COUNT
	.align		4
        /*002c*/ 	.byte	0x03, 0x1b
        /*002e*/ 	.short	0x00ff


	//----- nvinfo : EIATTR_MERCURY_ISA_VERSION
	.align		4
        /*0030*/ 	.byte	0x03, 0x5f
        /*0032*/ 	.short	0x0101


	//----- nvinfo : EIATTR_VRC_CTA_INIT_COUNT
	.align		4
        /*0034*/ 	.byte	0x02, 0x4a
	.zero		1
	.zero		1


	//----- nvinfo : EIATTR_EXIT_INSTR_OFFSETS
	.align		4
        /*0038*/ 	.byte	0x04, 0x1c
        /*003a*/ 	.short	(.L_13 - .L_12)


	//   ....[0]....
.L_12:
        /*003c*/ 	.word	0x00000240


	//----- nvinfo : EIATTR_MAX_THREADS
	.align		4
.L_13:
        /*0040*/ 	.byte	0x04, 0x05
        /*0042*/ 	.short	(.L_15 - .L_14)
.L_14:
        /*0044*/ 	.word	0x00000015
        /*0048*/ 	.word	0x00000001
        /*004c*/ 	.word	0x00000001


	//----- nvinfo : EIATTR_CBANK_PARAM_SIZE
	.align		4
.L_15:
        /*0050*/ 	.byte	0x03, 0x19
        /*0052*/ 	.short	0x0010


	//----- nvinfo : EIATTR_PARAM_CBANK
	.align		4
        /*0054*/ 	.byte	0x04, 0x0a
        /*0056*/ 	.short	(.L_17 - .L_16)
	.align		4
.L_16:
        /*0058*/ 	.word	index@(.nv.constant0.default_function_kernel)
        /*005c*/ 	.short	0x0380
        /*005e*/ 	.short	0x0010


	//----- nvinfo : EIATTR_SW_WAR
	.align		4
.L_17:
        /*0060*/ 	.byte	0x04, 0x36
        /*0062*/ 	.short	(.L_19 - .L_18)
.L_18:
        /*0064*/ 	.word	0x00000008
.L_19:


//--------------------- .nv.callgraph             --------------------------
	.section	.nv.callgraph,"",@"SHT_CUDA_CALLGRAPH"
	.align	4
	.sectionentsize	8
	.align		4
        /*0000*/ 	.word	0x00000000
	.align		4
        /*0004*/ 	.word	0xffffffff
	.align		4
        /*0008*/ 	.word	0x00000000
	.align		4
        /*000c*/ 	.word	0xfffffffe
	.align		4
        /*0010*/ 	.word	0x00000000
	.align		4
        /*0014*/ 	.word	0xfffffffd
	.align		4
        /*0018*/ 	.word	0x00000000
	.align		4
        /*001c*/ 	.word	0xfffffffc


//--------------------- .text.default_function_kernel --------------------------
	.section	.text.default_function_kernel,"ax",@progbits
	.align	128
        .global         default_function_kernel
        .type           default_function_kernel,@function
        .size           default_function_kernel,(.L_x_1 - default_function_kernel)
        .other          default_function_kernel,@"STO_CUDA_ENTRY STV_DEFAULT"
default_function_kernel:
.text.default_function_kernel:
[----:B------:R-:W-:Y:S01]  /*0000*/  LDC R1, c[0x0][0x37c] ;  /* 0x0000df00ff017b82 */ /* 0x000fe20000000800 */
[----:B------:R-:W0:Y:S01]  /*0010*/  S2R R6, SR_TID.X ;  /* 0x0000000000067919 */ /* 0x000e220000002100 */
[----:B------:R-:W1:Y:S01]  /*0020*/  LDCU.64 UR4, c[0x0][0x358] ;  /* 0x00006b00ff0477ac */ /* 0x000e620008000a00 */
[----:B------:R-:W2:Y:S01]  /*0030*/  S2R R7, SR_CTAID.X ;  /* 0x0000000000077919 */ /* 0x000ea20000002500 */
[----:B0-----:R-:W-:Y:S02]  /*0040*/  PRMT R0, R6, 0x9910, RZ ;  /* 0x0000991006007816 */ /* 0x001fe400000000ff */
[----:B--2---:R-:W-:-:S03]  /*0050*/  LOP3.LUT R2, R7, 0x3, RZ, 0xc0, !PT ;  /* 0x0000000307027812 */ /* 0x004fc600078ec0ff */
[----:B------:R-:W-:-:S05]  /*0060*/  IMAD R0, R0, 0x56, RZ ;  /* 0x0000005600007824 */ /* 0x000fca00078e02ff */
[----:B------:R-:W-:-:S04]  /*0070*/  LOP3.LUT R0, R0, 0xffff, RZ, 0xc0, !PT ;  /* 0x0000ffff00007812 */ /* 0x000fc800078ec0ff */
[----:B------:R-:W-:-:S04]  /*0080*/  SHF.R.U32.HI R0, RZ, 0x8, R0 ;  /* 0x00000008ff007819 */ /* 0x000fc80000011600 */
[C---:B------:R-:W-:Y:S02]  /*0090*/  PRMT R4, R0.reuse, 0x9910, RZ ;  /* 0x0000991000047816 */ /* 0x040fe400000000ff */
[----:B------:R-:W-:-:S03]  /*00a0*/  LOP3.LUT R3, R0, 0xffff, RZ, 0xc0, !PT ;  /* 0x0000ffff00037812 */ /* 0x000fc600078ec0ff */
[----:B------:R-:W-:-:S04]  /*00b0*/  IMAD R4, R4, 0x3, RZ ;  /* 0x0000000304047824 */ /* 0x000fc800078e02ff */
[----:B------:R-:W-:Y:S02]  /*00c0*/  IMAD.MOV R0, RZ, RZ, -R4 ;  /* 0x000000ffff007224 */ /* 0x000fe400078e0a04 */
[----:B------:R-:W-:-:S03]  /*00d0*/  IMAD R4, R2, 0x7, R3 ;  /* 0x0000000702047824 */ /* 0x000fc600078e0203 */
[----:B------:R-:W-:Y:S02]  /*00e0*/  PRMT R2, R0, 0x7710, RZ ;  /* 0x0000771000027816 */ /* 0x000fe400000000ff */
[----:B------:R-:W-:Y:S02]  /*00f0*/  ISETP.GE.U32.AND P1, PT, R4, 0xe, PT ;  /* 0x0000000e0400780c */ /* 0x000fe40003f26070 */
[----:B------:R-:W-:Y:S01]  /*0100*/  SHF.R.U32.HI R0, RZ, 0x2, R7 ;  /* 0x00000002ff007819 */ /* 0x000fe20000011607 */
[----:B------:R-:W-:Y:S01]  /*0110*/  IMAD.IADD R2, R2, 0x1, R6 ;  /* 0x0000000102027824 */ /* 0x000fe200078e0206 */
[----:B------:R-:W-:-:S03]  /*0120*/  ISETP.GT.U32.AND P0, PT, R4, 0xd, PT ;  /* 0x0000000d0400780c */ /* 0x000fc60003f04070 */
[----:B------:R-:W-:Y:S02]  /*0130*/  IMAD.SHL.U32 R5, R2, 0x2, RZ ;  /* 0x0000000202057824 */ /* 0x000fe400078e00ff */
[----:B------:R-:W-:Y:S02]  /*0140*/  IMAD R0, R0, 0x7, R3 ;  /* 0x0000000700007824 */ /* 0x000fe400078e0203 */
[----:B------:R-:W0:Y:S01]  /*0150*/  LDC.64 R2, c[0x0][0x380] ;  /* 0x0000e000ff027b82 */ /* 0x000e220000000a00 */
[----:B------:R-:W-:Y:S01]  /*0160*/  LOP3.LUT R5, R5, 0xfe, RZ, 0xc0, !PT ;  /* 0x000000fe05057812 */ /* 0x000fe200078ec0ff */
[----:B------:R-:W-:-:S04]  /*0170*/  @P1 VIADD R4, R4, 0xfffffff2 ;  /* 0xfffffff204041836 */ /* 0x000fc80000000000 */
[----:B------:R-:W-:Y:S01]  /*0180*/  IMAD R5, R0, 0xc, R5 ;  /* 0x0000000c00057824 */ /* 0x000fe200078e0205 */
[----:B------:R-:W-:-:S03]  /*0190*/  ISETP.GT.U32.AND P1, PT, R4, 0x6, PT ;  /* 0x000000060400780c */ /* 0x000fc60003f24070 */
[----:B------:R-:W-:Y:S01]  /*01a0*/  VIADD R9, R5, 0x6 ;  /* 0x0000000605097836 */ /* 0x000fe20000000000 */
[----:B------:R-:W-:Y:S01]  /*01b0*/  SEL R0, RZ, 0x1, !P1 ;  /* 0x00000001ff007807 */ /* 0x000fe20004800000 */
[----:B------:R-:W-:-:S05]  /*01c0*/  @!P0 IMAD.MOV R9, RZ, RZ, R5 ;  /* 0x000000ffff098224 */ /* 0x000fca00078e0205 */
[----:B------:R-:W-:-:S05]  /*01d0*/  LOP3.LUT R5, R9, R0, RZ, 0xfc, !PT ;  /* 0x0000000009057212 */ /* 0x000fca00078efcff */
[----:B0-----:R-:W-:Y:S02]  /*01e0*/  IMAD.WIDE.U32 R2, R5, 0x4, R2 ;  /* 0x0000000405027825 */ /* 0x001fe400078e0002 */
[----:B------:R-:W0:Y:S04]  /*01f0*/  LDC.64 R4, c[0x0][0x388] ;  /* 0x0000e200ff047b82 */ /* 0x000e280000000a00 */
[----:B-1----:R-:W2:Y:S01]  /*0200*/  LDG.E.CONSTANT R3, desc[UR4][R2.64] ;  /* 0x0000000402037981 */ /* 0x002ea2000c1e9900 */
[----:B------:R-:W-:-:S04]  /*0210*/  IMAD R7, R7, 0x15, R6 ;  /* 0x0000001507077824 */ /* 0x000fc800078e0206 */
[----:B0-----:R-:W-:-:S05]  /*0220*/  IMAD.WIDE.U32 R4, R7, 0x4, R4 ;  /* 0x0000000407047825 */ /* 0x001fca00078e0004 */
[----:B--2---:R-:W-:Y:S01]  /*0230*/  STG.E desc[UR4][R4.64], R3 ;  /* 0x0000000304007986 */ /* 0x004fe2000c101904 */
[----:B------:R-:W-:Y:S05]  /*0240*/  EXIT ;  /* 0x000000000000794d */ /* 0x000fea0003800000 */
.L_x_0:
[----:B------:R-:W-:-:S00]  /*0250*/  BRA `(.L_x_0) ;  /* 0xfffffffc00fc7947 */ /* 0x000fc0000383ffff */
[----:B------:R-:W-:-:S00]  /*0260*/  NOP ;  /* 0x0000000000007918 */ /* 0x000fc00000000000 */
        /* <DEDUP_REMOVED lines=9> */
.L_x_1:


//--------------------- .nv.shared.reserved.0     --------------------------
	.section	.nv.shared.reserved.0,"aw",@nobits
	.weak		__nv_reservedSMEM_offset_0_alias
	.size		__nv_reservedSMEM_offset_0_alias, 0, 64
	.other		__nv_reservedSMEM_offset_0_alias,@"STO_CUDA_RESERVED_SHARED STV_DEFAULT"
__nv_reservedSMEM_offset_0_alias:
	.zero		0
	.zero		64


//--------------------- .nv.constant0.default_function_kernel --------------------------
	.section	.nv.constant0.default_function_kernel,"a",@progbits
	.sectionflags	@""
	.align	4
.nv.constant0.default_function_kernel:
	.zero		912


//--------------------- SYMBOLS --------------------------

	.type		.nv.reservedSmem.offset0,@object
	.size		.nv.reservedSmem.offset0,0x4
